	.headerflags	@"EF_CUDA_TEXMODE_UNIFIED EF_CUDA_64BIT_ADDRESS EF_CUDA_ACCELERATORS EF_CUDA_SM90 EF_CUDA_VIRTUAL_SM(EF_CUDA_SM90)"
	.elftype	@"ET_EXEC"


//--------------------- .nv.info                  --------------------------
	.section	.nv.info,"",@"SHT_CUDA_INFO"
	.align	4


	//----- nvinfo : EIATTR_REGCOUNT
	.align		4
        /*0000*/ 	.byte	0x04, 0x2f
        /*0002*/ 	.short	(.L_2 - .L_1)
	.align		4
.L_1:
        /*0004*/ 	.word	index@(triton_per_fused__native_batch_norm_legit_convolution_leaky_relu_1)
        /*0008*/ 	.word	0x00000017


	//----- nvinfo : EIATTR_MIN_STACK_SIZE
	.align		4
.L_2:
        /*000c*/ 	.byte	0x04, 0x12
        /*000e*/ 	.short	(.L_4 - .L_3)
	.align		4
.L_3:
        /*0010*/ 	.word	index@(triton_per_fused__native_batch_norm_legit_convolution_leaky_relu_1)
        /*0014*/ 	.word	0x00000000


	//----- nvinfo : EIATTR_FRAME_SIZE
	.align		4
.L_4:
        /*0018*/ 	.byte	0x04, 0x11
        /*001a*/ 	.short	(.L_6 - .L_5)
	.align		4
.L_5:
        /*001c*/ 	.word	index@(triton_per_fused__native_batch_norm_legit_convolution_leaky_relu_1)
        /*0020*/ 	.word	0x00000000


	//----- nvinfo : EIATTR_MIN_STACK_SIZE
	.align		4
.L_6:
        /*0024*/ 	.byte	0x04, 0x12
        /*0026*/ 	.short	(.L_8 - .L_7)
	.align		4
.L_7:
        /*0028*/ 	.word	index@(triton_per_fused__native_batch_norm_legit_convolution_leaky_relu_1)
        /*002c*/ 	.word	0x00000000
.L_8:


//--------------------- .nv.info.triton_per_fused__native_batch_norm_legit_convolution_leaky_relu_1 --------------------------
	.section	.nv.info.triton_per_fused__native_batch_norm_legit_convolution_leaky_relu_1,"",@"SHT_CUDA_INFO"
	.sectionflags	@""
	.align	4


	//----- nvinfo : EIATTR_CUDA_API_VERSION
	.align		4
        /*0000*/ 	.byte	0x04, 0x37
        /*0002*/ 	.short	(.L_10 - .L_9)
.L_9:
        /*0004*/ 	.word	0x0000007c


	//----- nvinfo : EIATTR_KPARAM_INFO
	.align		4
.L_10:
        /*0008*/ 	.byte	0x04, 0x17
        /*000a*/ 	.short	(.L_12 - .L_11)
.L_11:
        /*000c*/ 	.word	0x00000000
        /*0010*/ 	.short	0x0006
        /*0012*/ 	.short	0x002c
        /*0014*/ 	.byte	0x00, 0xf0, 0x11, 0x00


	//----- nvinfo : EIATTR_KPARAM_INFO
	.align		4
.L_12:
        /*0018*/ 	.byte	0x04, 0x17
        /*001a*/ 	.short	(.L_14 - .L_13)
.L_13:
        /*001c*/ 	.word	0x00000000
        /*0020*/ 	.short	0x0005
        /*0022*/ 	.short	0x0028
        /*0024*/ 	.byte	0x00, 0xf0, 0x11, 0x00


	//----- nvinfo : EIATTR_KPARAM_INFO
	.align		4
.L_14:
        /*0028*/ 	.byte	0x04, 0x17
        /*002a*/ 	.short	(.L_16 - .L_15)
.L_15:
        /*002c*/ 	.word	0x00000000
        /*0030*/ 	.short	0x0004
        /*0032*/ 	.short	0x0020
        /*0034*/ 	.byte	0x00, 0xf4, 0x21, 0x00


	//----- nvinfo : EIATTR_KPARAM_INFO
	.align		4
.L_16:
        /*0038*/ 	.byte	0x04, 0x17
        /*003a*/ 	.short	(.L_18 - .L_17)
.L_17:
        /*003c*/ 	.word	0x00000000
        /*0040*/ 	.short	0x0003
        /*0042*/ 	.short	0x0018
        /*0044*/ 	.byte	0x00, 0xf4, 0x21, 0x00


	//----- nvinfo : EIATTR_KPARAM_INFO
	.align		4
.L_18:
        /*0048*/ 	.byte	0x04, 0x17
        /*004a*/ 	.short	(.L_20 - .L_19)
.L_19:
        /*004c*/ 	.word	0x00000000
        /*0050*/ 	.short	0x0002
        /*0052*/ 	.short	0x0010
        /*0054*/ 	.byte	0x00, 0xf4, 0x21, 0x00


	//----- nvinfo : EIATTR_KPARAM_INFO
	.align		4
.L_20:
        /*0058*/ 	.byte	0x04, 0x17
        /*005a*/ 	.short	(.L_22 - .L_21)
.L_21:
        /*005c*/ 	.word	0x00000000
        /*0060*/ 	.short	0x0001
        /*0062*/ 	.short	0x0008
        /*0064*/ 	.byte	0x00, 0xf4, 0x21, 0x00


	//----- nvinfo : EIATTR_KPARAM_INFO
	.align		4
.L_22:
        /*0068*/ 	.byte	0x04, 0x17
        /*006a*/ 	.short	(.L_24 - .L_23)
.L_23:
        /*006c*/ 	.word	0x00000000
        /*0070*/ 	.short	0x0000
        /*0072*/ 	.short	0x0000
        /*0074*/ 	.byte	0x00, 0xf4, 0x21, 0x00


	//----- nvinfo : EIATTR_SPARSE_MMA_MASK
	.align		4
.L_24:
        /*0078*/ 	.byte	0x03, 0x50
        /*007a*/ 	.short	0x0000


	//----- nvinfo : EIATTR_MAXREG_COUNT
	.align		4
        /*007c*/ 	.byte	0x03, 0x1b
        /*007e*/ 	.short	0x00ff


	//----- nvinfo : EIATTR_COOP_GROUP_MASK_REGIDS
	.align		4
        /*0080*/ 	.byte	0x04, 0x29
        /*0082*/ 	.short	(.L_26 - .L_25)


	//   ....[0]....
.L_25:
        /*0084*/ 	.word	0xffffffff


	//   ....[1]....
        /*0088*/ 	.word	0xffffffff


	//   ....[2]....
        /*008c*/ 	.word	0xffffffff


	//   ....[3]....
        /*0090*/ 	.word	0xffffffff


	//   ....[4]....
        /*0094*/ 	.word	0xffffffff


	//   ....[5]....
        /*0098*/ 	.word	0xffffffff


	//   ....[6]....
        /*009c*/ 	.word	0xffffffff


	//   ....[7]....
        /*00a0*/ 	.word	0xffffffff


	//   ....[8]....
        /*00a4*/ 	.word	0xffffffff


	//   ....[9]....
        /*00a8*/ 	.word	0xffffffff


	//   ....[10]....
        /*00ac*/ 	.word	0xffffffff


	//   ....[11]....
        /*00b0*/ 	.word	0xffffffff


	//   ....[12]....
        /*00b4*/ 	.word	0xffffffff


	//   ....[13]....
        /*00b8*/ 	.word	0xffffffff


	//   ....[14]....
        /*00bc*/ 	.word	0xffffffff


	//   ....[15]....
        /*00c0*/ 	.word	0xffffffff


	//----- nvinfo : EIATTR_COOP_GROUP_INSTR_OFFSETS
	.align		4
.L_26:
        /*00c4*/ 	.byte	0x04, 0x28
        /*00c6*/ 	.short	(.L_28 - .L_27)


	//   ....[0]....
.L_27:
        /*00c8*/ 	.word	0x000001d0


	//   ....[1]....
        /*00cc*/ 	.word	0x00000200


	//   ....[2]....
        /*00d0*/ 	.word	0x00000220


	//   ....[3]....
        /*00d4*/ 	.word	0x00000240


	//   ....[4]....
        /*00d8*/ 	.word	0x00000260


	//   ....[5]....
        /*00dc*/ 	.word	0x00000280


	//   ....[6]....
        /*00e0*/ 	.word	0x000002a0


	//   ....[7]....
        /*00e4*/ 	.word	0x000002c0


	//   ....[8]....
        /*00e8*/ 	.word	0x00000330


	//   ....[9]....
        /*00ec*/ 	.word	0x00000380


	//   ....[10]....
        /*00f0*/ 	.word	0x000003b0


	//   ....[11]....
        /*00f4*/ 	.word	0x000003e0


	//   ....[12]....
        /*00f8*/ 	.word	0x00000400


	//   ....[13]....
        /*00fc*/ 	.word	0x00000430


	//   ....[14]....
        /*0100*/ 	.word	0x00000450


	//   ....[15]....
        /*0104*/ 	.word	0x00000480


	//----- nvinfo : EIATTR_EXIT_INSTR_OFFSETS
	.align		4
.L_28:
        /*0108*/ 	.byte	0x04, 0x1c
        /*010a*/ 	.short	(.L_30 - .L_29)


	//   ....[0]....
.L_29:
        /*010c*/ 	.word	0x00000590


	//   ....[1]....
        /*0110*/ 	.word	0x000005b0


	//----- nvinfo : EIATTR_REQNTID
	.align		4
.L_30:
        /*0114*/ 	.byte	0x04, 0x10
        /*0116*/ 	.short	(.L_32 - .L_31)
.L_31:
        /*0118*/ 	.word	0x00000040
        /*011c*/ 	.word	0x00000001
        /*0120*/ 	.word	0x00000001


	//----- nvinfo : EIATTR_CBANK_PARAM_SIZE
	.align		4
.L_32:
        /*0124*/ 	.byte	0x03, 0x19
        /*0126*/ 	.short	0x0030


	//----- nvinfo : EIATTR_PARAM_CBANK
	.align		4
        /*0128*/ 	.byte	0x04, 0x0a
        /*012a*/ 	.short	(.L_34 - .L_33)
	.align		4
.L_33:
        /*012c*/ 	.word	index@(.nv.constant0.triton_per_fused__native_batch_norm_legit_convolution_leaky_relu_1)
        /*0130*/ 	.short	0x0210
        /*0132*/ 	.short	0x0030


	//----- nvinfo : EIATTR_SW_WAR
	.align		4
.L_34:
        /*0134*/ 	.byte	0x04, 0x36
        /*0136*/ 	.short	(.L_36 - .L_35)
.L_35:
        /*0138*/ 	.word	0x00000008
.L_36:


//--------------------- .nv.callgraph             --------------------------
	.section	.nv.callgraph,"",@"SHT_CUDA_CALLGRAPH"
	.align	4
	.sectionentsize	8
	.align		4
        /*0000*/ 	.word	0x00000000
	.align		4
        /*0004*/ 	.word	0xffffffff
	.align		4
        /*0008*/ 	.word	0x00000000
	.align		4
        /*000c*/ 	.word	0xfffffffe
	.align		4
        /*0010*/ 	.word	0x00000000
	.align		4
        /*0014*/ 	.word	0xfffffffd
	.align		4
        /*0018*/ 	.word	0x00000000
	.align		4
        /*001c*/ 	.word	0xfffffffc


//--------------------- .nv.constant4             --------------------------
	.section	.nv.constant4,"a",@progbits
	.align	8
	.align		8
.nv.constant4:
        /*0000*/ 	.dword	_$_str


//--------------------- .text.triton_per_fused__native_batch_norm_legit_convolution_leaky_relu_1 --------------------------
	.section	.text.triton_per_fused__native_batch_norm_legit_convolution_leaky_relu_1,"ax",@progbits
	.sectionflags	@"SHF_BARRIERS=1"
	.align	128
        .global         triton_per_fused__native_batch_norm_legit_convolution_leaky_relu_1
        .type           triton_per_fused__native_batch_norm_legit_convolution_leaky_relu_1,@function
        .size           triton_per_fused__native_batch_norm_legit_convolution_leaky_relu_1,(.L_x_1 - triton_per_fused__native_batch_norm_legit_convolution_leaky_relu_1)
        .other          triton_per_fused__native_batch_norm_legit_convolution_leaky_relu_1,@"STO_CUDA_ENTRY STV_DEFAULT"
triton_per_fused__native_batch_norm_legit_convolution_leaky_relu_1:
.text.triton_per_fused__native_batch_norm_legit_convolution_leaky_relu_1:
[----:B------:R-:W0:Y:S02]  /*0000*/  LDC R1, c[0x0][0x28] ;  /* 0x00000a00ff017b82 */ /* 0x000e240000000800 */
[----:B------:R-:W1:Y:S01]  /*0010*/  S2R R0, SR_CTAID.X ;  /* 0x0000000000007919 */ /* 0x000e620000002500 */
[----:B------:R-:W2:Y:S01]  /*0020*/  LDC.64 R2, c[0x0][0x210] ;  /* 0x00008400ff027b82 */ /* 0x000ea20000000a00 */
[----:B------:R-:W-:Y:S01]  /*0030*/  ULDC.64 UR4, c[0x0][0x208] ;  /* 0x0000820000047ab9 */ /* 0x000fe20000000a00 */
[----:B------:R-:W-:Y:S01]  /*0040*/  MOV R10, RZ ;  /* 0x000000ff000a7202 */ /* 0x000fe20000000f00 */
[----:B------:R-:W3:Y:S05]  /*0050*/  S2R R16, SR_TID.X ;  /* 0x0000000000107919 */ /* 0x000eea0000002100 */
[----:B------:R-:W4:Y:S01]  /*0060*/  LDC.64 R8, c[0x0][0x220] ;  /* 0x00008800ff087b82 */ /* 0x000f220000000a00 */
[----:B-1----:R-:W-:-:S02]  /*0070*/  SHF.R.S32.HI R7, RZ, 0x1f, R0 ;  /* 0x0000001fff077819 */ /* 0x002fc40000011400 */
[----:B------:R-:W-:Y:S02]  /*0080*/  ISETP.GE.AND P0, PT, R0, 0x10, PT ;  /* 0x000000100000780c */ /* 0x000fe40003f06270 */
[----:B---3--:R-:W-:Y:S02]  /*0090*/  LOP3.LUT R5, R16, 0xf, RZ, 0xc0, !PT ;  /* 0x0000000f10057812 */ /* 0x008fe400078ec0ff */
[----:B------:R-:W-:Y:S02]  /*00a0*/  LEA.HI R7, R7, R0, RZ, 0x2 ;  /* 0x0000000007077211 */ /* 0x000fe400078f10ff */
[----:B------:R-:W-:Y:S01]  /*00b0*/  LEA R4, R0, R5, 0x4 ;  /* 0x0000000500047211 */ /* 0x000fe200078e20ff */
[----:B------:R-:W-:Y:S01]  /*00c0*/  HFMA2.MMA R5, -RZ, RZ, 0, 0 ;  /* 0x00000000ff057435 */ /* 0x000fe200000001ff */
[----:B------:R-:W-:-:S03]  /*00d0*/  LOP3.LUT R7, R7, 0xfffffffc, RZ, 0xc0, !PT ;  /* 0xfffffffc07077812 */ /* 0x000fc600078ec0ff */
[----:B--2---:R-:W-:Y:S01]  /*00e0*/  IMAD.WIDE R2, R4, 0x4, R2 ;  /* 0x0000000404027825 */ /* 0x004fe200078e0202 */
[----:B------:R-:W-:-:S05]  /*00f0*/  IADD3 R7, -R7, R0, RZ ;  /* 0x0000000007077210 */ /* 0x000fca0007ffe1ff */
[----:B------:R-:W2:Y:S01]  /*0100*/  @!P0 LDG.E R5, desc[UR4][R2.64] ;  /* 0x0000000402058981 */ /* 0x000ea2000c1e1900 */
[----:B----4-:R-:W-:-:S05]  /*0110*/  IMAD.WIDE R8, R7, 0x4, R8 ;  /* 0x0000000407087825 */ /* 0x010fca00078e0208 */
[----:B------:R-:W3:Y:S01]  /*0120*/  @!P0 LDG.E.EL R10, desc[UR4][R8.64] ;  /* 0x00000004080a8981 */ /* 0x000ee2000c2e1900 */
[----:B------:R-:W-:-:S06]  /*0130*/  CS2R R6, SRZ ;  /* 0x0000000000067805 */ /* 0x000fcc000001ff00 */
[----:B------:R-:W4:Y:S04]  /*0140*/  @!P0 LDG.E R6, desc[UR4][R2.64] ;  /* 0x0000000402068981 */ /* 0x000f28000c1e1900 */
[----:B------:R-:W5:Y:S01]  /*0150*/  @!P0 LDG.E.EL R7, desc[UR4][R8.64] ;  /* 0x0000000408078981 */ /* 0x000f62000c2e1900 */
[----:B------:R-:W-:Y:S01]  /*0160*/  HFMA2.MMA R20, -RZ, RZ, 1.375, 0 ;  /* 0x3d800000ff147435 */ /* 0x000fe200000001ff */
[----:B------:R-:W-:-:S04]  /*0170*/  LOP3.LUT P1, RZ, R16, 0x3f, RZ, 0xc0, !PT ;  /* 0x0000003f10ff7812 */ /* 0x000fc8000782c0ff */
[----:B------:R-:W-:Y:S02]  /*0180*/  ISETP.LT.AND P1, PT, R0, 0x10, !P1 ;  /* 0x000000100000780c */ /* 0x000fe40004f21270 */
[----:B--2---:R-:W-:-:S05]  /*0190*/  SEL R5, R5, RZ, !P0 ;  /* 0x000000ff05057207 */ /* 0x004fca0004000000 */
[----:B---3--:R-:W-:-:S05]  /*01a0*/  FADD R5, R5, R10 ;  /* 0x0000000a05057221 */ /* 0x008fca0000000000 */
[----:B------:R-:W-:Y:S02]  /*01b0*/  FSEL R10, R5, RZ, !P0 ;  /* 0x000000ff050a7208 */ /* 0x000fe40004000000 */
[----:B----4-:R-:W-:-:S03]  /*01c0*/  SEL R6, R6, RZ, !P0 ;  /* 0x000000ff06067207 */ /* 0x010fc60004000000 */
[----:B------:R-:W1:Y:S02]  /*01d0*/  SHFL.BFLY PT, R11, R10, 0x8, 0x1f ;  /* 0x0d001f000a0b7f89 */ /* 0x000e6400000e0000 */
[----:B-----5:R-:W-:-:S05]  /*01e0*/  FADD R6, R6, R7 ;  /* 0x0000000706067221 */ /* 0x020fca0000000000 */
[----:B------:R-:W-:-:S05]  /*01f0*/  FSEL R7, R6, RZ, !P0 ;  /* 0x000000ff06077208 */ /* 0x000fca0004000000 */
[----:B------:R-:W2:Y:S01]  /*0200*/  SHFL.BFLY PT, R14, R7, 0x8, 0x1f ;  /* 0x0d001f00070e7f89 */ /* 0x000ea200000e0000 */
[----:B-1----:R-:W-:-:S05]  /*0210*/  FADD R11, R10, R11 ;  /* 0x0000000b0a0b7221 */ /* 0x002fca0000000000 */
[----:B------:R-:W1:Y:S01]  /*0220*/  SHFL.BFLY PT, R12, R11, 0x4, 0x1f ;  /* 0x0c801f000b0c7f89 */ /* 0x000e6200000e0000 */
[----:B--2---:R-:W-:-:S05]  /*0230*/  FADD R14, R7, R14 ;  /* 0x0000000e070e7221 */ /* 0x004fca0000000000 */
        /* <DEDUP_REMOVED lines=9> */
[----:B-1----:R-:W-:-:S04]  /*02d0*/  FADD R8, R9, R8 ;  /* 0x0000000809087221 */ /* 0x002fc80000000000 */
[----:B------:R-:W-:-:S04]  /*02e0*/  FFMA R8, R8, -0.0625, R5 ;  /* 0xbd80000008087823 */ /* 0x000fc80000000005 */
[----:B------:R-:W-:Y:S01]  /*02f0*/  FMUL R11, R8, R8 ;  /* 0x00000008080b7220 */ /* 0x000fe20000400000 */
[----:B--2---:R-:W-:-:S04]  /*0300*/  FADD R7, R10, R7 ;  /* 0x000000070a077221 */ /* 0x004fc80000000000 */
[----:B------:R-:W-:Y:S01]  /*0310*/  FSEL R11, R11, RZ, !P0 ;  /* 0x000000ff0b0b7208 */ /* 0x000fe20004000000 */
[----:B------:R-:W-:-:S04]  /*0320*/  FMUL R7, R7, 0.0625 ;  /* 0x3d80000007077820 */ /* 0x000fc80000400000 */
[----:B------:R-:W1:Y:S01]  /*0330*/  SHFL.BFLY PT, R12, R11, 0x8, 0x1f ;  /* 0x0d001f000b0c7f89 */ /* 0x000e6200000e0000 */
[----:B------:R-:W-:-:S04]  /*0340*/  FADD R6, R6, -R7 ;  /* 0x8000000706067221 */ /* 0x000fc80000000000 */
[----:B------:R-:W-:-:S05]  /*0350*/  FMUL R6, R6, R6 ;  /* 0x0000000606067220 */ /* 0x000fca0000400000 */
[----:B------:R-:W-:Y:S02]  /*0360*/  FSEL R6, R6, RZ, !P0 ;  /* 0x000000ff06067208 */ /* 0x000fe40004000000 */
[----:B------:R-:W-:-:S03]  /*0370*/  LOP3.LUT P0, RZ, R16, 0x30, RZ, 0xc0, !PT ;  /* 0x0000003010ff7812 */ /* 0x000fc6000780c0ff */
[----:B------:R-:W2:Y:S01]  /*0380*/  SHFL.BFLY PT, R13, R6, 0x8, 0x1f ;  /* 0x0d001f00060d7f89 */ /* 0x000ea200000e0000 */
[----:B------:R-:W-:Y:S01]  /*0390*/  ISETP.LT.AND P0, PT, R0, 0x10, !P0 ;  /* 0x000000100000780c */ /* 0x000fe20004701270 */
[----:B-1----:R-:W-:-:S05]  /*03a0*/  FADD R12, R11, R12 ;  /* 0x0000000c0b0c7221 */ /* 0x002fca0000000000 */
[----:B------:R-:W1:Y:S07]  /*03b0*/  SHFL.BFLY PT, R9, R12, 0x4, 0x1f ;  /* 0x0c801f000c097f89 */ /* 0x000e6e00000e0000 */
[----:B------:R-:W-:Y:S01]  /*03c0*/  @P0 STG.E desc[UR4][R2.64], R5 ;  /* 0x0000000502000986 */ /* 0x000fe2000c101904 */
[----:B--2---:R-:W-:-:S05]  /*03d0*/  FADD R13, R6, R13 ;  /* 0x0000000d060d7221 */ /* 0x004fca0000000000 */
[----:B------:R-:W2:Y:S01]  /*03e0*/  SHFL.BFLY PT, R14, R13, 0x4, 0x1f ;  /* 0x0c801f000d0e7f89 */ /* 0x000ea200000e0000 */
[----:B-1----:R-:W-:-:S05]  /*03f0*/  FADD R9, R12, R9 ;  /* 0x000000090c097221 */ /* 0x002fca0000000000 */
[----:B------:R-:W1:Y:S01]  /*0400*/  SHFL.BFLY PT, R10, R9, 0x2, 0x1f ;  /* 0x0c401f00090a7f89 */ /* 0x000e6200000e0000 */
[----:B--2---:R-:W-:Y:S02]  /*0410*/  FADD R14, R13, R14 ;  /* 0x0000000e0d0e7221 */ /* 0x004fe40000000000 */
[----:B------:R-:W2:Y:S03]  /*0420*/  LDC.64 R12, c[0x0][0x218] ;  /* 0x00008600ff0c7b82 */ /* 0x000ea60000000a00 */
[----:B------:R-:W3:Y:S01]  /*0430*/  SHFL.BFLY PT, R11, R14, 0x2, 0x1f ;  /* 0x0c401f000e0b7f89 */ /* 0x000ee200000e0000 */
[----:B-1----:R-:W-:-:S05]  /*0440*/  FADD R17, R9, R10 ;  /* 0x0000000a09117221 */ /* 0x002fca0000000000 */
[----:B------:R-:W1:Y:S01]  /*0450*/  SHFL.BFLY PT, R10, R17, 0x1, 0x1f ;  /* 0x0c201f00110a7f89 */ /* 0x000e6200000e0000 */
[----:B--2---:R-:W-:-:S04]  /*0460*/  IMAD.WIDE R12, R0, 0x4, R12 ;  /* 0x00000004000c7825 */ /* 0x004fc800078e020c */
[----:B---3--:R-:W-:-:S05]  /*0470*/  FADD R6, R14, R11 ;  /* 0x0000000b0e067221 */ /* 0x008fca0000000000 */
[----:B------:R-:W2:Y:S01]  /*0480*/  SHFL.BFLY PT, R15, R6, 0x1, 0x1f ;  /* 0x0c201f00060f7f89 */ /* 0x000ea200000e0000 */
[----:B-1----:R-:W-:-:S04]  /*0490*/  FADD R10, R17, R10 ;  /* 0x0000000a110a7221 */ /* 0x002fc80000000000 */
[----:B------:R-:W-:Y:S02]  /*04a0*/  FFMA R18, R10, R20, 9.9999997473787516356e-06 ;  /* 0x3727c5ac0a127423 */ /* 0x000fe40000000014 */
[----:B------:R-:W1:Y:S02]  /*04b0*/  LDC.64 R10, c[0x0][0x230] ;  /* 0x00008c00ff0a7b82 */ /* 0x000e640000000a00 */
[----:B------:R-:W3:Y:S01]  /*04c0*/  MUFU.RSQ R19, R18 ;  /* 0x0000001200137308 */ /* 0x000ee20000001400 */
[----:B--2---:R-:W-:-:S05]  /*04d0*/  FADD R9, R6, R15 ;  /* 0x0000000f06097221 */ /* 0x004fca0000000000 */
[----:B------:R-:W2:Y:S01]  /*04e0*/  LDC.64 R14, c[0x0][0x228] ;  /* 0x00008a00ff0e7b82 */ /* 0x000ea20000000a00 */
[----:B------:R-:W-:Y:S01]  /*04f0*/  FFMA R9, R9, R20, 9.9999997473787516356e-06 ;  /* 0x3727c5ac09097423 */ /* 0x000fe20000000014 */
[----:B---3--:R-:W-:-:S05]  /*0500*/  FMUL R19, R8, R19 ;  /* 0x0000001308137220 */ /* 0x008fca0000400000 */
[----:B------:R-:W3:Y:S01]  /*0510*/  MUFU.RSQ R9, R9 ;  /* 0x0000000900097308 */ /* 0x000ee20000001400 */
[----:B------:R-:W-:Y:S01]  /*0520*/  BAR.SYNC.DEFER_BLOCKING 0x0 ;  /* 0x0000000000007b1d */ /* 0x000fe20000010000 */
[----:B------:R-:W-:Y:S01]  /*0530*/  FSETP.GT.AND P2, PT, R19, RZ, PT ;  /* 0x000000ff1300720b */ /* 0x000fe20003f44000 */
[----:B-1----:R-:W-:-:S12]  /*0540*/  IMAD.WIDE R10, R4, 0x4, R10 ;  /* 0x00000004040a7825 */ /* 0x002fd800078e020a */
[----:B------:R-:W-:Y:S01]  /*0550*/  @!P2 FMUL R19, R19, 0.20000000298023223877 ;  /* 0x3e4ccccd1313a820 */ /* 0x000fe20000400000 */
[----:B--2---:R-:W-:Y:S01]  /*0560*/  IMAD.WIDE R14, R0, 0x4, R14 ;  /* 0x00000004000e7825 */ /* 0x004fe200078e020e */
[----:B---3--:R1:W-:Y:S04]  /*0570*/  @P1 STG.E desc[UR4][R12.64], R9 ;  /* 0x000000090c001986 */ /* 0x0083e8000c101904 */
[----:B------:R1:W-:Y:S01]  /*0580*/  @P0 STG.E desc[UR4][R10.64], R19 ;  /* 0x000000130a000986 */ /* 0x0003e2000c101904 */
[----:B------:R-:W-:Y:S05]  /*0590*/  @!P1 EXIT ;  /* 0x000000000000994d */ /* 0x000fea0003800000 */
[----:B------:R-:W-:Y:S01]  /*05a0*/  STG.E desc[UR4][R14.64], R7 ;  /* 0x000000070e007986 */ /* 0x000fe2000c101904 */
[----:B------:R-:W-:Y:S05]  /*05b0*/  EXIT ;  /* 0x000000000000794d */ /* 0x000fea0003800000 */
.L_x_0:
[----:B------:R-:W-:-:S00]  /*05c0*/  BRA `(.L_x_0) ;  /* 0xfffffffc00fc7947 */ /* 0x000fc0000383ffff */
[----:B------:R-:W-:-:S00]  /*05d0*/  NOP ;  /* 0x0000000000007918 */ /* 0x000fc00000000000 */
        /* <DEDUP_REMOVED lines=10> */
.L_x_1:


//--------------------- .nv.global.init           --------------------------
	.section	.nv.global.init,"aw",@progbits
.nv.global.init:
	.type		_$_str,@object
	.size		_$_str,(.L_0 - _$_str)
_$_str:
        /*0000*/ 	.byte	0x5f, 0x5f, 0x43, 0x55, 0x44, 0x41, 0x5f, 0x46, 0x54, 0x5a, 0x00
.L_0:


//--------------------- .nv.constant0.triton_per_fused__native_batch_norm_legit_convolution_leaky_relu_1 --------------------------
	.section	.nv.constant0.triton_per_fused__native_batch_norm_legit_convolution_leaky_relu_1,"a",@progbits
	.sectionflags	@""
	.align	4
.nv.constant0.triton_per_fused__native_batch_norm_legit_convolution_leaky_relu_1:
	.zero		576
